//
// Generated by NVIDIA NVVM Compiler
//
// Compiler Build ID: CL-36424714
// Cuda compilation tools, release 13.0, V13.0.88
// Based on NVVM 20.0.0
//

.version 9.0
.target sm_100
.address_size 64

	// .globl	_Z4GendPfff

.visible .entry _Z4GendPfff(
	.param .u64 .ptr .align 1 _Z4GendPfff_param_0,
	.param .f32 _Z4GendPfff_param_1,
	.param .f32 _Z4GendPfff_param_2
)
{
	.reg .pred 	%p<3>;
	.reg .b32 	%r<12>;
	.reg .b32 	%f<15>;
	.reg .b64 	%rd<5>;

	ld.param.u64 	%rd1, [_Z4GendPfff_param_0];
	ld.param.f32 	%f5, [_Z4GendPfff_param_1];
	ld.param.f32 	%f6, [_Z4GendPfff_param_2];
	mov.u32 	%r2, %ctaid.x;
	mov.u32 	%r3, %ctaid.y;
	mov.u32 	%r4, %tid.x;
	mov.u32 	%r5, %tid.y;
	mov.u32 	%r6, %ntid.x;
	mad.lo.s32 	%r7, %r6, %r2, %r4;
	mov.u32 	%r8, %ntid.y;
	mad.lo.s32 	%r9, %r8, %r3, %r5;
	mov.u32 	%r10, %nctaid.x;
	mul.lo.s32 	%r11, %r10, %r6;
	mad.lo.s32 	%r1, %r11, %r9, %r7;
	cvt.rn.f32.s32 	%f7, %r7;
	sub.f32 	%f8, %f7, %f5;
	cvt.rn.f32.u32 	%f9, %r9;
	sub.f32 	%f10, %f9, %f6;
	mul.f32 	%f11, %f10, %f10;
	fma.rn.f32 	%f12, %f8, %f8, %f11;
	sqrt.rn.f32 	%f1, %f12;
	setp.lt.f32 	%p1, %f1, 0f3F800000;
	mov.f32 	%f14, 0f3F800000;
	@%p1 bra 	$L__BB0_3;
	setp.lt.f32 	%p2, %f1, 0f40000000;
	mov.f32 	%f14, 0f3F4CCCCD;
	@%p2 bra 	$L__BB0_3;
	rcp.rn.f32 	%f14, %f1;
$L__BB0_3:
	cvta.to.global.u64 	%rd2, %rd1;
	mul.wide.s32 	%rd3, %r1, 4;
	add.s64 	%rd4, %rd2, %rd3;
	st.global.f32 	[%rd4], %f14;
	bar.sync 	0;
	ret;

}


// ===== COMPILED SASS (sm_100) =====

	.target	sm_100

	.elftype	@"ET_EXEC"


//--------------------- .note.nv.tkinfo           --------------------------
	.section	.note.nv.tkinfo,"",@"SHT_NOTE"
	.sectionflags	@"SHF_NOTE_NV_TKINFO"
	.tkinfo
        /*0018*/ 	.word	0x00000002
        /*0030*/ 	.string	""
        /*0030*/ 	.string	"ptxas"
        /*0030*/ 	.string	"Cuda compilation tools, release 13.0, V13.0.88"
        /*0030*/ 	.string	"Build cuda_13.0.r13.0/compiler.36424714_0"
        /*0030*/ 	.string	"-arch sm_100 -m 64 "



//--------------------- .note.nv.cuinfo           --------------------------
	.section	.note.nv.cuinfo,"",@"SHT_NOTE"
	.sectionflags	@"SHF_NOTE_NV_CUINFO"
        /*0018*/ 	.short	0x0002
        /*001a*/ 	.short	0x0064
        /*001c*/ 	.short	0x0082
	.zero		2


//--------------------- .nv.info                  --------------------------
	.section	.nv.info,"",@"SHT_CUDA_INFO"
	.align	4


	//----- nvinfo : EIATTR_REGCOUNT
	.align		4
        /*0000*/ 	.byte	0x04, 0x2f
        /*0002*/ 	.short	(.L_1 - .L_0)
	.align		4
.L_0:
        /*0004*/ 	.word	index@(_Z4GendPfff)
        /*0008*/ 	.word	0x0000000e


	//----- nvinfo : EIATTR_FRAME_SIZE
	.align		4
.L_1:
        /*000c*/ 	.byte	0x04, 0x11
        /*000e*/ 	.short	(.L_3 - .L_2)
	.align		4
.L_2:
        /*0010*/ 	.word	index@($__internal_1_$__cuda_sm20_sqrt_rn_f32_slowpath)
        /*0014*/ 	.word	0x00000000


	//----- nvinfo : EIATTR_FRAME_SIZE
	.align		4
.L_3:
        /*0018*/ 	.byte	0x04, 0x11
        /*001a*/ 	.short	(.L_5 - .L_4)
	.align		4
.L_4:
        /*001c*/ 	.word	index@($__internal_0_$__cuda_sm20_rcp_rn_f32_slowpath)
        /*0020*/ 	.word	0x00000000


	//----- nvinfo : EIATTR_FRAME_SIZE
	.align		4
.L_5:
        /*0024*/ 	.byte	0x04, 0x11
        /*0026*/ 	.short	(.L_7 - .L_6)
	.align		4
.L_6:
        /*0028*/ 	.word	index@(_Z4GendPfff)
        /*002c*/ 	.word	0x00000000


	//----- nvinfo : EIATTR_MIN_STACK_SIZE
	.align		4
.L_7:
        /*0030*/ 	.byte	0x04, 0x12
        /*0032*/ 	.short	(.L_9 - .L_8)
	.align		4
.L_8:
        /*0034*/ 	.word	index@(_Z4GendPfff)
        /*0038*/ 	.word	0x00000000
.L_9:


//--------------------- .nv.compat                --------------------------
	.section	.nv.compat,"",@"SHT_CUDA_COMPAT_INFO"
	.align	4
        /*0000*/ 	.byte	0x02, 0x09, 0x00, 0x00, 0x02, 0x02, 0x01, 0x00, 0x02, 0x05, 0x05, 0x00, 0x03, 0x07, 0x01, 0x01
        /*0010*/ 	.byte	0x02, 0x03, 0x00, 0x00, 0x02, 0x06, 0x01, 0x00, 0x04, 0x0b, 0x08, 0x00, 0x01, 0x00, 0x00, 0x00
        /*0020*/ 	.byte	0x00, 0x00, 0x00, 0x00


//--------------------- .nv.info._Z4GendPfff      --------------------------
	.section	.nv.info._Z4GendPfff,"",@"SHT_CUDA_INFO"
	.sectionflags	@""
	.align	4


	//----- nvinfo : EIATTR_CUDA_API_VERSION
	.align		4
        /*0000*/ 	.byte	0x04, 0x37
        /*0002*/ 	.short	(.L_11 - .L_10)
.L_10:
        /*0004*/ 	.word	0x00000082


	//----- nvinfo : EIATTR_KPARAM_INFO
	.align		4
.L_11:
        /*0008*/ 	.byte	0x04, 0x17
        /*000a*/ 	.short	(.L_13 - .L_12)
.L_12:
        /*000c*/ 	.word	0x00000000
        /*0010*/ 	.short	0x0002
        /*0012*/ 	.short	0x000c
        /*0014*/ 	.byte	0x00, 0xf0, 0x11, 0x00


	//----- nvinfo : EIATTR_KPARAM_INFO
	.align		4
.L_13:
        /*0018*/ 	.byte	0x04, 0x17
        /*001a*/ 	.short	(.L_15 - .L_14)
.L_14:
        /*001c*/ 	.word	0x00000000
        /*0020*/ 	.short	0x0001
        /*0022*/ 	.short	0x0008
        /*0024*/ 	.byte	0x00, 0xf0, 0x11, 0x00


	//----- nvinfo : EIATTR_KPARAM_INFO
	.align		4
.L_15:
        /*0028*/ 	.byte	0x04, 0x17
        /*002a*/ 	.short	(.L_17 - .L_16)
.L_16:
        /*002c*/ 	.word	0x00000000
        /*0030*/ 	.short	0x0000
        /*0032*/ 	.short	0x0000
        /*0034*/ 	.byte	0x00, 0xf5, 0x21, 0x00


	//----- nvinfo : EIATTR_SPARSE_MMA_MASK
	.align		4
.L_17:
        /*0038*/ 	.byte	0x03, 0x50
        /*003a*/ 	.short	0x0000


	//----- nvinfo : EIATTR_MAXREG_COUNT
	.align		4
        /*003c*/ 	.byte	0x03, 0x1b
        /*003e*/ 	.short	0x00ff


	//----- nvinfo : EIATTR_NUM_BARRIERS
	.align		4
        /*0040*/ 	.byte	0x02, 0x4c
        /*0042*/ 	.byte	0x01
	.zero		1


	//----- nvinfo : EIATTR_MERCURY_ISA_VERSION
	.align		4
        /*0044*/ 	.byte	0x03, 0x5f
        /*0046*/ 	.short	0x0101


	//----- nvinfo : EIATTR_VRC_CTA_INIT_COUNT
	.align		4
        /*0048*/ 	.byte	0x02, 0x4a
	.zero		1
	.zero		1


	//----- nvinfo : EIATTR_EXIT_INSTR_OFFSETS
	.align		4
        /*004c*/ 	.byte	0x04, 0x1c
        /*004e*/ 	.short	(.L_19 - .L_18)


	//   ....[0]....
.L_18:
        /*0050*/ 	.word	0x000003c0


	//----- nvinfo : EIATTR_CRS_STACK_SIZE
	.align		4
.L_19:
        /*0054*/ 	.byte	0x04, 0x1e
        /*0056*/ 	.short	(.L_21 - .L_20)
.L_20:
        /*0058*/ 	.word	0x00000000


	//----- nvinfo : EIATTR_CBANK_PARAM_SIZE
	.align		4
.L_21:
        /*005c*/ 	.byte	0x03, 0x19
        /*005e*/ 	.short	0x0010


	//----- nvinfo : EIATTR_PARAM_CBANK
	.align		4
        /*0060*/ 	.byte	0x04, 0x0a
        /*0062*/ 	.short	(.L_23 - .L_22)
	.align		4
.L_22:
        /*0064*/ 	.word	index@(.nv.constant0._Z4GendPfff)
        /*0068*/ 	.short	0x0380
        /*006a*/ 	.short	0x0010


	//----- nvinfo : EIATTR_SW_WAR
	.align		4
.L_23:
        /*006c*/ 	.byte	0x04, 0x36
        /*006e*/ 	.short	(.L_25 - .L_24)
.L_24:
        /*0070*/ 	.word	0x00000008
.L_25:


//--------------------- .nv.callgraph             --------------------------
	.section	.nv.callgraph,"",@"SHT_CUDA_CALLGRAPH"
	.align	4
	.sectionentsize	8
	.align		4
        /*0000*/ 	.word	0x00000000
	.align		4
        /*0004*/ 	.word	0xffffffff
	.align		4
        /*0008*/ 	.word	0x00000000
	.align		4
        /*000c*/ 	.word	0xfffffffe
	.align		4
        /*0010*/ 	.word	0x00000000
	.align		4
        /*0014*/ 	.word	0xfffffffd
	.align		4
        /*0018*/ 	.word	0x00000000
	.align		4
        /*001c*/ 	.word	0xfffffffc


//--------------------- .text._Z4GendPfff         --------------------------
	.section	.text._Z4GendPfff,"ax",@progbits
	.align	128
        .global         _Z4GendPfff
        .type           _Z4GendPfff,@function
        .size           _Z4GendPfff,(.L_x_15 - _Z4GendPfff)
        .other          _Z4GendPfff,@"STO_CUDA_ENTRY STV_DEFAULT"
_Z4GendPfff:
.text._Z4GendPfff:
[----:B------:R-:W-:Y:S01]  /*0000*/  LDC R1, c[0x0][0x37c] ;  /* 0x0000df00ff017b82 */ /* 0x000fe20000000800 */
[----:B------:R-:W0:Y:S07]  /*0010*/  S2R R0, SR_TID.Y ;  /* 0x0000000000007919 */ /* 0x000e2e0000002200 */
[----:B------:R-:W1:Y:S01]  /*0020*/  LDC R6, c[0x0][0x360] ;  /* 0x0000d800ff067b82 */ /* 0x000e620000000800 */
[----:B------:R-:W2:Y:S01]  /*0030*/  LDCU.64 UR6, c[0x0][0x388] ;  /* 0x00007100ff0677ac */ /* 0x000ea20008000a00 */
[----:B------:R-:W-:Y:S01]  /*0040*/  BSSY.RECONVERGENT B0, `(.L_x_0) ;  /* 0x000001d000007945 */ /* 0x000fe20003800200 */
[----:B------:R-:W1:Y:S05]  /*0050*/  S2R R3, SR_TID.X ;  /* 0x0000000000037919 */ /* 0x000e6a0000002100 */
[----:B------:R-:W0:Y:S08]  /*0060*/  S2UR UR5, SR_CTAID.Y ;  /* 0x00000000000579c3 */ /* 0x000e300000002600 */
[----:B------:R-:W0:Y:S08]  /*0070*/  LDC R5, c[0x0][0x364] ;  /* 0x0000d900ff057b82 */ /* 0x000e300000000800 */
[----:B------:R-:W1:Y:S01]  /*0080*/  S2UR UR4, SR_CTAID.X ;  /* 0x00000000000479c3 */ /* 0x000e620000002500 */
[----:B0-----:R-:W-:-:S05]  /*0090*/  IMAD R0, R5, UR5, R0 ;  /* 0x0000000505007c24 */ /* 0x001fca000f8e0200 */
[----:B------:R-:W-:Y:S01]  /*00a0*/  I2FP.F32.U32 R4, R0 ;  /* 0x0000000000047245 */ /* 0x000fe20000201000 */
[----:B-1----:R-:W-:Y:S01]  /*00b0*/  IMAD R3, R6, UR4, R3 ;  /* 0x0000000406037c24 */ /* 0x002fe2000f8e0203 */
[----:B------:R-:W0:Y:S03]  /*00c0*/  LDCU UR4, c[0x0][0x370] ;  /* 0x00006e00ff0477ac */ /* 0x000e260008000800 */
[----:B--2---:R-:W-:Y:S01]  /*00d0*/  FADD R4, R4, -UR7 ;  /* 0x8000000704047e21 */ /* 0x004fe20008000000 */
[----:B------:R-:W-:-:S03]  /*00e0*/  I2FP.F32.S32 R2, R3 ;  /* 0x0000000300027245 */ /* 0x000fc60000201400 */
[----:B------:R-:W-:Y:S02]  /*00f0*/  FMUL R5, R4, R4 ;  /* 0x0000000404057220 */ /* 0x000fe40000400000 */
[----:B------:R-:W-:-:S04]  /*0100*/  FADD R2, R2, -UR6 ;  /* 0x8000000602027e21 */ /* 0x000fc80008000000 */
[----:B------:R-:W-:-:S04]  /*0110*/  FFMA R5, R2, R2, R5 ;  /* 0x0000000202057223 */ /* 0x000fc80000000005 */
[----:B------:R-:W-:Y:S01]  /*0120*/  VIADD R2, R5, 0xf3000000 ;  /* 0xf300000005027836 */ /* 0x000fe20000000000 */
[----:B------:R1:W2:Y:S04]  /*0130*/  MUFU.RSQ R4, R5 ;  /* 0x0000000500047308 */ /* 0x0002a80000001400 */
[----:B------:R-:W-:Y:S01]  /*0140*/  ISETP.GT.U32.AND P0, PT, R2, 0x727fffff, PT ;  /* 0x727fffff0200780c */ /* 0x000fe20003f04070 */
[----:B0-----:R-:W-:-:S04]  /*0150*/  IMAD R2, R6, UR4, RZ ;  /* 0x0000000406027c24 */ /* 0x001fc8000f8e02ff */
[----:B------:R-:W-:-:S08]  /*0160*/  IMAD R3, R0, R2, R3 ;  /* 0x0000000200037224 */ /* 0x000fd000078e0203 */
[----:B-12---:R-:W-:Y:S05]  /*0170*/  @!P0 BRA `(.L_x_1) ;  /* 0x0000000000148947 */ /* 0x006fea0003800000 */
[----:B------:R-:W-:Y:S01]  /*0180*/  BSSY.RECONVERGENT B1, `(.L_x_2) ;  /* 0x0000003000017945 */ /* 0x000fe20003800200 */
[----:B------:R-:W-:-:S07]  /*0190*/  MOV R8, 0x1b0 ;  /* 0x000001b000087802 */ /* 0x000fce0000000f00 */
[----:B------:R-:W-:Y:S05]  /*01a0*/  CALL.REL.NOINC `($__internal_1_$__cuda_sm20_sqrt_rn_f32_slowpath) ;  /* 0x00000004005c7944 */ /* 0x000fea0003c00000 */
[----:B------:R-:W-:Y:S05]  /*01b0*/  BSYNC.RECONVERGENT B1 ;  /* 0x0000000000017941 */ /* 0x000fea0003800200 */
.L_x_2:
[----:B------:R-:W-:Y:S05]  /*01c0*/  BRA `(.L_x_3) ;  /* 0x0000000000107947 */ /* 0x000fea0003800000 */
.L_x_1:
[----:B------:R-:W-:Y:S01]  /*01d0*/  FMUL.FTZ R2, R5, R4 ;  /* 0x0000000405027220 */ /* 0x000fe20000410000 */
[----:B------:R-:W-:-:S03]  /*01e0*/  FMUL.FTZ R4, R4, 0.5 ;  /* 0x3f00000004047820 */ /* 0x000fc60000410000 */
[----:B------:R-:W-:-:S04]  /*01f0*/  FFMA R5, -R2, R2, R5 ;  /* 0x0000000202057223 */ /* 0x000fc80000000105 */
[----:B------:R-:W-:-:S07]  /*0200*/  FFMA R2, R5, R4, R2 ;  /* 0x0000000405027223 */ /* 0x000fce0000000002 */
.L_x_3:
[----:B------:R-:W-:Y:S05]  /*0210*/  BSYNC.RECONVERGENT B0 ;  /* 0x0000000000007941 */ /* 0x000fea0003800200 */
.L_x_0:
[----:B------:R-:W-:Y:S01]  /*0220*/  FSETP.GEU.AND P0, PT, R2, 1, PT ;  /* 0x3f8000000200780b */ /* 0x000fe20003f0e000 */
[----:B------:R-:W0:Y:S01]  /*0230*/  LDCU.64 UR4, c[0x0][0x358] ;  /* 0x00006b00ff0477ac */ /* 0x000e220008000a00 */
[----:B------:R-:W-:Y:S01]  /*0240*/  BSSY.RECONVERGENT B0, `(.L_x_4) ;  /* 0x0000013000007945 */ /* 0x000fe20003800200 */
[----:B------:R-:W-:-:S10]  /*0250*/  HFMA2 R7, -RZ, RZ, 1.875, 0 ;  /* 0x3f800000ff077431 */ /* 0x000fd400000001ff */
[----:B------:R-:W-:Y:S05]  /*0260*/  @!P0 BRA `(.L_x_5) ;  /* 0x0000000000408947 */ /* 0x000fea0003800000 */
[----:B------:R-:W-:Y:S01]  /*0270*/  FSETP.GEU.AND P0, PT, R2, 2, PT ;  /* 0x400000000200780b */ /* 0x000fe20003f0e000 */
[----:B------:R-:W-:-:S12]  /*0280*/  IMAD.MOV.U32 R7, RZ, RZ, 0x3f4ccccd ;  /* 0x3f4ccccdff077424 */ /* 0x000fd800078e00ff */
[----:B------:R-:W-:Y:S05]  /*0290*/  @!P0 BRA `(.L_x_5) ;  /* 0x0000000000348947 */ /* 0x000fea0003800000 */
[----:B------:R-:W-:Y:S01]  /*02a0*/  IADD3 R0, PT, PT, R2, 0x1800000, RZ ;  /* 0x0180000002007810 */ /* 0x000fe20007ffe0ff */
[----:B------:R-:W-:Y:S03]  /*02b0*/  BSSY.RECONVERGENT B1, `(.L_x_5) ;  /* 0x000000b000017945 */ /* 0x000fe60003800200 */
[----:B------:R-:W-:-:S04]  /*02c0*/  LOP3.LUT R0, R0, 0x7f800000, RZ, 0xc0, !PT ;  /* 0x7f80000000007812 */ /* 0x000fc800078ec0ff */
[----:B------:R-:W-:-:S13]  /*02d0*/  ISETP.GT.U32.AND P0, PT, R0, 0x1ffffff, PT ;  /* 0x01ffffff0000780c */ /* 0x000fda0003f04070 */
[----:B------:R-:W-:Y:S05]  /*02e0*/  @P0 BRA `(.L_x_6) ;  /* 0x00000000000c0947 */ /* 0x000fea0003800000 */
[----:B------:R-:W-:-:S07]  /*02f0*/  MOV R4, 0x310 ;  /* 0x0000031000047802 */ /* 0x000fce0000000f00 */
[----:B0-----:R-:W-:Y:S05]  /*0300*/  CALL.REL.NOINC `($__internal_0_$__cuda_sm20_rcp_rn_f32_slowpath) ;  /* 0x0000000000307944 */ /* 0x001fea0003c00000 */
[----:B------:R-:W-:Y:S05]  /*0310*/  BRA `(.L_x_7) ;  /* 0x0000000000107947 */ /* 0x000fea0003800000 */
.L_x_6:
[----:B------:R-:W1:Y:S02]  /*0320*/  MUFU.RCP R7, R2 ;  /* 0x0000000200077308 */ /* 0x000e640000001000 */
[----:B-1----:R-:W-:-:S04]  /*0330*/  FFMA R0, R7, R2, -1 ;  /* 0xbf80000007007423 */ /* 0x002fc80000000002 */
[----:B------:R-:W-:-:S04]  /*0340*/  FADD.FTZ R0, -R0, -RZ ;  /* 0x800000ff00007221 */ /* 0x000fc80000010100 */
[----:B------:R-:W-:-:S07]  /*0350*/  FFMA R7, R7, R0, R7 ;  /* 0x0000000007077223 */ /* 0x000fce0000000007 */
.L_x_7:
[----:B0-----:R-:W-:Y:S05]  /*0360*/  BSYNC.RECONVERGENT B1 ;  /* 0x0000000000017941 */ /* 0x001fea0003800200 */
.L_x_5:
[----:B0-----:R-:W-:Y:S05]  /*0370*/  BSYNC.RECONVERGENT B0 ;  /* 0x0000000000007941 */ /* 0x001fea0003800200 */
.L_x_4:
[----:B------:R-:W0:Y:S02]  /*0380*/  LDC.64 R4, c[0x0][0x380] ;  /* 0x0000e000ff047b82 */ /* 0x000e240000000a00 */
[----:B0-----:R-:W-:-:S05]  /*0390*/  IMAD.WIDE R2, R3, 0x4, R4 ;  /* 0x0000000403027825 */ /* 0x001fca00078e0204 */
[----:B------:R-:W-:Y:S01]  /*03a0*/  STG.E desc[UR4][R2.64], R7 ;  /* 0x0000000702007986 */ /* 0x000fe2000c101904 */
[----:B------:R-:W-:Y:S06]  /*03b0*/  BAR.SYNC.DEFER_BLOCKING 0x0 ;  /* 0x0000000000007b1d */ /* 0x000fec0000010000 */
[----:B------:R-:W-:Y:S05]  /*03c0*/  EXIT ;  /* 0x000000000000794d */ /* 0x000fea0003800000 */
        .weak           $__internal_0_$__cuda_sm20_rcp_rn_f32_slowpath
        .type           $__internal_0_$__cuda_sm20_rcp_rn_f32_slowpath,@function
        .size           $__internal_0_$__cuda_sm20_rcp_rn_f32_slowpath,($__internal_1_$__cuda_sm20_sqrt_rn_f32_slowpath - $__internal_0_$__cuda_sm20_rcp_rn_f32_slowpath)
$__internal_0_$__cuda_sm20_rcp_rn_f32_slowpath:
[----:B------:R-:W-:Y:S01]  /*03d0*/  IMAD.SHL.U32 R0, R2, 0x2, RZ ;  /* 0x0000000202007824 */ /* 0x000fe200078e00ff */
[----:B------:R-:W-:Y:S04]  /*03e0*/  BSSY.RECONVERGENT B2, `(.L_x_8) ;  /* 0x0000030000027945 */ /* 0x000fe80003800200 */
[----:B------:R-:W-:-:S04]  /*03f0*/  SHF.R.U32.HI R9, RZ, 0x18, R0 ;  /* 0x00000018ff097819 */ /* 0x000fc80000011600 */
[----:B------:R-:W-:-:S13]  /*0400*/  ISETP.NE.U32.AND P0, PT, R9, RZ, PT ;  /* 0x000000ff0900720c */ /* 0x000fda0003f05070 */
[----:B------:R-:W-:Y:S05]  /*0410*/  @P0 BRA `(.L_x_9) ;  /* 0x0000000000280947 */ /* 0x000fea0003800000 */
[----:B------:R-:W-:-:S04]  /*0420*/  SHF.L.U32 R0, R2, 0x1, RZ ;  /* 0x0000000102007819 */ /* 0x000fc800000006ff */
[----:B------:R-:W-:-:S13]  /*0430*/  ISETP.NE.AND P0, PT, R0, RZ, PT ;  /* 0x000000ff0000720c */ /* 0x000fda0003f05270 */
[----:B------:R-:W-:Y:S01]  /*0440*/  @P0 FFMA R6, R2, 1.84467440737095516160e+19, RZ ;  /* 0x5f80000002060823 */ /* 0x000fe200000000ff */
[----:B------:R-:W-:Y:S08]  /*0450*/  @!P0 MUFU.RCP R5, R2 ;  /* 0x0000000200058308 */ /* 0x000ff00000001000 */
[----:B------:R-:W0:Y:S02]  /*0460*/  @P0 MUFU.RCP R7, R6 ;  /* 0x0000000600070308 */ /* 0x000e240000001000 */
[----:B0-----:R-:W-:-:S04]  /*0470*/  @P0 FFMA R0, R6, R7, -1 ;  /* 0xbf80000006000423 */ /* 0x001fc80000000007 */
[----:B------:R-:W-:-:S04]  /*0480*/  @P0 FADD.FTZ R0, -R0, -RZ ;  /* 0x800000ff00000221 */ /* 0x000fc80000010100 */
[----:B------:R-:W-:-:S04]  /*0490*/  @P0 FFMA R0, R7, R0, R7 ;  /* 0x0000000007000223 */ /* 0x000fc80000000007 */
[----:B------:R-:W-:Y:S01]  /*04a0*/  @P0 FFMA R5, R0, 1.84467440737095516160e+19, RZ ;  /* 0x5f80000000050823 */ /* 0x000fe200000000ff */
[----:B------:R-:W-:Y:S06]  /*04b0*/  BRA `(.L_x_10) ;  /* 0x0000000000887947 */ /* 0x000fec0003800000 */
.L_x_9:
[----:B------:R-:W-:-:S05]  /*04c0*/  VIADD R11, R9, 0xffffff03 ;  /* 0xffffff03090b7836 */ /* 0x000fca0000000000 */
[----:B------:R-:W-:-:S13]  /*04d0*/  ISETP.GT.U32.AND P0, PT, R11, 0x1, PT ;  /* 0x000000010b00780c */ /* 0x000fda0003f04070 */
[----:B------:R-:W-:Y:S05]  /*04e0*/  @P0 BRA `(.L_x_11) ;  /* 0x0000000000780947 */ /* 0x000fea0003800000 */
[----:B------:R-:W-:Y:S02]  /*04f0*/  LOP3.LUT R0, R2, 0x7fffff, RZ, 0xc0, !PT ;  /* 0x007fffff02007812 */ /* 0x000fe400078ec0ff */
[----:B------:R-:W-:Y:S02]  /*0500*/  MOV R8, 0x3 ;  /* 0x0000000300087802 */ /* 0x000fe40000000f00 */
[----:B------:R-:W-:Y:S02]  /*0510*/  LOP3.LUT R0, R0, 0x3f800000, RZ, 0xfc, !PT ;  /* 0x3f80000000007812 */ /* 0x000fe400078efcff */
[----:B------:R-:W-:Y:S02]  /*0520*/  SHF.L.U32 R8, R8, R11, RZ ;  /* 0x0000000b08087219 */ /* 0x000fe400000006ff */
[----:B------:R-:W0:Y:S02]  /*0530*/  MUFU.RCP R5, R0 ;  /* 0x0000000000057308 */ /* 0x000e240000001000 */
[----:B0-----:R-:W-:-:S04]  /*0540*/  FFMA R6, R0, R5, -1 ;  /* 0xbf80000000067423 */ /* 0x001fc80000000005 */
[----:B------:R-:W-:-:S04]  /*0550*/  FADD.FTZ R6, -R6, -RZ ;  /* 0x800000ff06067221 */ /* 0x000fc80000010100 */
[CCC-:B------:R-:W-:Y:S01]  /*0560*/  FFMA.RM R7, R5.reuse, R6.reuse, R5.reuse ;  /* 0x0000000605077223 */ /* 0x1c0fe20000004005 */
[----:B------:R-:W-:-:S04]  /*0570*/  FFMA.RP R6, R5, R6, R5 ;  /* 0x0000000605067223 */ /* 0x000fc80000008005 */
[C---:B------:R-:W-:Y:S02]  /*0580*/  LOP3.LUT R5, R7.reuse, 0x7fffff, RZ, 0xc0, !PT ;  /* 0x007fffff07057812 */ /* 0x040fe400078ec0ff */
[----:B------:R-:W-:Y:S02]  /*0590*/  FSETP.NEU.FTZ.AND P0, PT, R7, R6, PT ;  /* 0x000000060700720b */ /* 0x000fe40003f1d000 */
[----:B------:R-:W-:Y:S02]  /*05a0*/  LOP3.LUT R5, R5, 0x800000, RZ, 0xfc, !PT ;  /* 0x0080000005057812 */ /* 0x000fe400078efcff */
[----:B------:R-:W-:Y:S02]  /*05b0*/  SEL R6, RZ, 0xffffffff, !P0 ;  /* 0xffffffffff067807 */ /* 0x000fe40004000000 */
[----:B------:R-:W-:-:S03]  /*05c0*/  LOP3.LUT R8, R8, R5, RZ, 0xc0, !PT ;  /* 0x0000000508087212 */ /* 0x000fc600078ec0ff */
[----:B------:R-:W-:Y:S01]  /*05d0*/  IMAD.MOV R6, RZ, RZ, -R6 ;  /* 0x000000ffff067224 */ /* 0x000fe200078e0a06 */
[----:B------:R-:W-:-:S04]  /*05e0*/  SHF.R.U32.HI R8, RZ, R11, R8 ;  /* 0x0000000bff087219 */ /* 0x000fc80000011608 */
[----:B------:R-:W-:Y:S02]  /*05f0*/  LOP3.LUT P1, RZ, R6, R11, R5, 0xf8, !PT ;  /* 0x0000000b06ff7212 */ /* 0x000fe4000782f805 */
[C---:B------:R-:W-:Y:S02]  /*0600*/  LOP3.LUT P0, RZ, R8.reuse, 0x1, RZ, 0xc0, !PT ;  /* 0x0000000108ff7812 */ /* 0x040fe4000780c0ff */
[----:B------:R-:W-:-:S04]  /*0610*/  LOP3.LUT P2, RZ, R8, 0x2, RZ, 0xc0, !PT ;  /* 0x0000000208ff7812 */ /* 0x000fc8000784c0ff */
[----:B------:R-:W-:Y:S02]  /*0620*/  PLOP3.LUT P0, PT, P0, P1, P2, 0xe0, 0x0 ;  /* 0x000000000000781c */ /* 0x000fe40000703c20 */
[----:B------:R-:W-:Y:S02]  /*0630*/  LOP3.LUT P1, RZ, R2, 0x7fffff, RZ, 0xc0, !PT ;  /* 0x007fffff02ff7812 */ /* 0x000fe4000782c0ff */
[----:B------:R-:W-:-:S04]  /*0640*/  SEL R0, RZ, 0x1, !P0 ;  /* 0x00000001ff007807 */ /* 0x000fc80004000000 */
[----:B------:R-:W-:-:S04]  /*0650*/  IADD3 R0, PT, PT, -R0, RZ, RZ ;  /* 0x000000ff00007210 */ /* 0x000fc80007ffe1ff */
[----:B------:R-:W-:Y:S01]  /*0660*/  ISETP.GE.AND P0, PT, R0, RZ, PT ;  /* 0x000000ff0000720c */ /* 0x000fe20003f06270 */
[----:B------:R-:W-:-:S05]  /*0670*/  VIADD R0, R9, 0xffffff04 ;  /* 0xffffff0409007836 */ /* 0x000fca0000000000 */
[----:B------:R-:W-:-:S07]  /*0680*/  SHF.R.U32.HI R5, RZ, R0, R5 ;  /* 0x00000000ff057219 */ /* 0x000fce0000011605 */
[----:B------:R-:W-:-:S05]  /*0690*/  @!P0 IADD3 R5, PT, PT, R5, 0x1, RZ ;  /* 0x0000000105058810 */ /* 0x000fca0007ffe0ff */
[----:B------:R-:W-:-:S05]  /*06a0*/  @!P1 IMAD.SHL.U32 R5, R5, 0x2, RZ ;  /* 0x0000000205059824 */ /* 0x000fca00078e00ff */
[----:B------:R-:W-:Y:S01]  /*06b0*/  LOP3.LUT R5, R5, 0x80000000, R2, 0xf8, !PT ;  /* 0x8000000005057812 */ /* 0x000fe200078ef802 */
[----:B------:R-:W-:Y:S06]  /*06c0*/  BRA `(.L_x_10) ;  /* 0x0000000000047947 */ /* 0x000fec0003800000 */
.L_x_11:
[----:B------:R0:W1:Y:S02]  /*06d0*/  MUFU.RCP R5, R2 ;  /* 0x0000000200057308 */ /* 0x0000640000001000 */
.L_x_10:
[----:B------:R-:W-:Y:S05]  /*06e0*/  BSYNC.RECONVERGENT B2 ;  /* 0x0000000000027941 */ /* 0x000fea0003800200 */
.L_x_8:
[----:B-1----:R-:W-:Y:S01]  /*06f0*/  MOV R7, R5 ;  /* 0x0000000500077202 */ /* 0x002fe20000000f00 */
[----:B------:R-:W-:-:S04]  /*0700*/  IMAD.MOV.U32 R5, RZ, RZ, 0x0 ;  /* 0x00000000ff057424 */ /* 0x000fc800078e00ff */
[----:B0-----:R-:W-:Y:S05]  /*0710*/  RET.REL.NODEC R4 `(_Z4GendPfff) ;  /* 0xfffffff804387950 */ /* 0x001fea0003c3ffff */
        .weak           $__internal_1_$__cuda_sm20_sqrt_rn_f32_slowpath
        .type           $__internal_1_$__cuda_sm20_sqrt_rn_f32_slowpath,@function
        .size           $__internal_1_$__cuda_sm20_sqrt_rn_f32_slowpath,(.L_x_15 - $__internal_1_$__cuda_sm20_sqrt_rn_f32_slowpath)
$__internal_1_$__cuda_sm20_sqrt_rn_f32_slowpath:
[----:B------:R-:W-:-:S13]  /*0720*/  LOP3.LUT P0, RZ, R5, 0x7fffffff, RZ, 0xc0, !PT ;  /* 0x7fffffff05ff7812 */ /* 0x000fda000780c0ff */
[----:B------:R-:W-:Y:S05]  /*0730*/  @!P0 BRA `(.L_x_12) ;  /* 0x0000000000448947 */ /* 0x000fea0003800000 */
[----:B------:R-:W-:Y:S02]  /*0740*/  FSETP.GEU.FTZ.AND P0, PT, R5, RZ, PT ;  /* 0x000000ff0500720b */ /* 0x000fe40003f1e000 */
[----:B------:R-:W-:-:S11]  /*0750*/  MOV R0, R5 ;  /* 0x0000000500007202 */ /* 0x000fd60000000f00 */
[----:B------:R-:W-:Y:S01]  /*0760*/  @!P0 IMAD.MOV.U32 R5, RZ, RZ, 0x7fffffff ;  /* 0x7fffffffff058424 */ /* 0x000fe200078e00ff */
[----:B------:R-:W-:Y:S06]  /*0770*/  @!P0 BRA `(.L_x_12) ;  /* 0x0000000000348947 */ /* 0x000fec0003800000 */
[----:B------:R-:W-:-:S13]  /*0780*/  FSETP.GTU.FTZ.AND P0, PT, |R0|, +INF , PT ;  /* 0x7f8000000000780b */ /* 0x000fda0003f1c200 */
[----:B------:R-:W-:Y:S01]  /*0790*/  @P0 FADD.FTZ R5, R0, 1 ;  /* 0x3f80000000050421 */ /* 0x000fe20000010000 */
[----:B------:R-:W-:Y:S06]  /*07a0*/  @P0 BRA `(.L_x_12) ;  /* 0x0000000000280947 */ /* 0x000fec0003800000 */
[----:B------:R-:W-:-:S13]  /*07b0*/  FSETP.NEU.FTZ.AND P0, PT, |R0|, +INF , PT ;  /* 0x7f8000000000780b */ /* 0x000fda0003f1d200 */
[----:B------:R-:W-:-:S04]  /*07c0*/  @P0 FFMA R2, R0, 1.84467440737095516160e+19, RZ ;  /* 0x5f80000000020823 */ /* 0x000fc800000000ff */
[----:B------:R-:W0:Y:S02]  /*07d0*/  @P0 MUFU.RSQ R5, R2 ;  /* 0x0000000200050308 */ /* 0x000e240000001400 */
[----:B0-----:R-:W-:Y:S01]  /*07e0*/  @P0 FMUL.FTZ R7, R2, R5 ;  /* 0x0000000502070220 */ /* 0x001fe20000410000 */
[----:B------:R-:W-:Y:S01]  /*07f0*/  @P0 FMUL.FTZ R6, R5, 0.5 ;  /* 0x3f00000005060820 */ /* 0x000fe20000410000 */
[----:B------:R-:W-:Y:S02]  /*0800*/  @!P0 MOV R5, R0 ;  /* 0x0000000000058202 */ /* 0x000fe40000000f00 */
[----:B------:R-:W-:-:S04]  /*0810*/  @P0 FADD.FTZ R4, -R7, -RZ ;  /* 0x800000ff07040221 */ /* 0x000fc80000010100 */
[----:B------:R-:W-:-:S04]  /*0820*/  @P0 FFMA R4, R7, R4, R2 ;  /* 0x0000000407040223 */ /* 0x000fc80000000002 */
[----:B------:R-:W-:-:S04]  /*0830*/  @P0 FFMA R4, R4, R6, R7 ;  /* 0x0000000604040223 */ /* 0x000fc80000000007 */
[----:B------:R-:W-:-:S07]  /*0840*/  @P0 FMUL.FTZ R5, R4, 2.3283064365386962891e-10 ;  /* 0x2f80000004050820 */ /* 0x000fce0000410000 */
.L_x_12:
[----:B------:R-:W-:Y:S01]  /*0850*/  IMAD.MOV.U32 R2, RZ, RZ, R5 ;  /* 0x000000ffff027224 */ /* 0x000fe200078e0005 */
[----:B------:R-:W-:Y:S01]  /*0860*/  MOV R4, R8 ;  /* 0x0000000800047202 */ /* 0x000fe20000000f00 */
[----:B------:R-:W-:-:S04]  /*0870*/  IMAD.MOV.U32 R5, RZ, RZ, 0x0 ;  /* 0x00000000ff057424 */ /* 0x000fc800078e00ff */
[----:B------:R-:W-:Y:S05]  /*0880*/  RET.REL.NODEC R4 `(_Z4GendPfff) ;  /* 0xfffffff404dc7950 */ /* 0x000fea0003c3ffff */
.L_x_13:
[----:B------:R-:W-:-:S00]  /*0890*/  BRA `(.L_x_13) ;  /* 0xfffffffc00fc7947 */ /* 0x000fc0000383ffff */
[----:B------:R-:W-:-:S00]  /*08a0*/  NOP ;  /* 0x0000000000007918 */ /* 0x000fc00000000000 */
        /* <DEDUP_REMOVED lines=13> */
.L_x_15:


//--------------------- .nv.shared.reserved.0     --------------------------
	.section	.nv.shared.reserved.0,"aw",@nobits
	.weak		__nv_reservedSMEM_offset_0_alias
	.size		__nv_reservedSMEM_offset_0_alias, 0, 64
	.other		__nv_reservedSMEM_offset_0_alias,@"STO_CUDA_RESERVED_SHARED STV_DEFAULT"
__nv_reservedSMEM_offset_0_alias:
	.zero		0
	.zero		64


//--------------------- .nv.constant0._Z4GendPfff --------------------------
	.section	.nv.constant0._Z4GendPfff,"a",@progbits
	.sectionflags	@""
	.align	4
.nv.constant0._Z4GendPfff:
	.zero		912


//--------------------- SYMBOLS --------------------------

	.type		.nv.reservedSmem.offset0,@object
	.size		.nv.reservedSmem.offset0,0x4
